	.headerflags	@"EF_CUDA_TEXMODE_INDEPENDENT EF_CUDA_64BIT_ADDRESS EF_CUDA_SM89 EF_CUDA_VIRTUAL_SM(EF_CUDA_SM89)"
	.elftype	@"ET_EXEC"


//--------------------- .nv.info                  --------------------------
	.section	.nv.info,"",@"SHT_CUDA_INFO"
	.align	4


	//----- nvinfo : EIATTR_REGCOUNT
	.align		4
        /*0000*/ 	.byte	0x04, 0x2f
        /*0002*/ 	.short	(.L_1 - .L_0)
	.align		4
.L_0:
        /*0004*/ 	.word	index@(sgemm_one_wg)
        /*0008*/ 	.word	0x00000028


	//----- nvinfo : EIATTR_FRAME_SIZE
	.align		4
.L_1:
        /*000c*/ 	.byte	0x04, 0x11
        /*000e*/ 	.short	(.L_3 - .L_2)
	.align		4
.L_2:
        /*0010*/ 	.word	index@(sgemm_one_wg)
        /*0014*/ 	.word	0x00000000


	//----- nvinfo : EIATTR_MIN_STACK_SIZE
	.align		4
.L_3:
        /*0018*/ 	.byte	0x04, 0x12
        /*001a*/ 	.short	(.L_5 - .L_4)
	.align		4
.L_4:
        /*001c*/ 	.word	index@(sgemm_one_wg)
        /*0020*/ 	.word	0x00000000
.L_5:


//--------------------- .nv.info.sgemm_one_wg     --------------------------
	.section	.nv.info.sgemm_one_wg,"",@"SHT_CUDA_INFO"
	.sectionflags	@""
	.align	4


	//----- nvinfo : EIATTR_CUDA_API_VERSION
	.align		4
        /*0000*/ 	.byte	0x04, 0x37
        /*0002*/ 	.short	(.L_7 - .L_6)
.L_6:
        /*0004*/ 	.word	0x00000081


	//----- nvinfo : EIATTR_PARAM_CBANK
	.align		4
.L_7:
        /*0008*/ 	.byte	0x04, 0x0a
        /*000a*/ 	.short	(.L_9 - .L_8)
	.align		4
.L_8:
        /*000c*/ 	.word	index@(.nv.constant0.sgemm_one_wg)
        /*0010*/ 	.short	0x0160
        /*0012*/ 	.short	0x0024


	//----- nvinfo : EIATTR_CBANK_PARAM_SIZE
	.align		4
.L_9:
        /*0014*/ 	.byte	0x03, 0x19
        /*0016*/ 	.short	0x0024


	//----- nvinfo : EIATTR_KPARAM_INFO
	.align		4
        /*0018*/ 	.byte	0x04, 0x17
        /*001a*/ 	.short	(.L_11 - .L_10)
.L_10:
        /*001c*/ 	.word	0x00000000
        /*0020*/ 	.short	0x0005
        /*0022*/ 	.short	0x0020
        /*0024*/ 	.byte	0x00, 0xf0, 0x11, 0x00


	//----- nvinfo : EIATTR_KPARAM_INFO
	.align		4
.L_11:
        /*0028*/ 	.byte	0x04, 0x17
        /*002a*/ 	.short	(.L_13 - .L_12)
.L_12:
        /*002c*/ 	.word	0x00000000
        /*0030*/ 	.short	0x0004
        /*0032*/ 	.short	0x001c
        /*0034*/ 	.byte	0x00, 0xf0, 0x11, 0x00


	//----- nvinfo : EIATTR_KPARAM_INFO
	.align		4
.L_13:
        /*0038*/ 	.byte	0x04, 0x17
        /*003a*/ 	.short	(.L_15 - .L_14)
.L_14:
        /*003c*/ 	.word	0x00000000
        /*0040*/ 	.short	0x0003
        /*0042*/ 	.short	0x0018
        /*0044*/ 	.byte	0x00, 0xf0, 0x11, 0x00


	//----- nvinfo : EIATTR_KPARAM_INFO
	.align		4
.L_15:
        /*0048*/ 	.byte	0x04, 0x17
        /*004a*/ 	.short	(.L_17 - .L_16)
.L_16:
        /*004c*/ 	.word	0x00000000
        /*0050*/ 	.short	0x0002
        /*0052*/ 	.short	0x0010
        /*0054*/ 	.byte	0x02, 0xf4, 0x21, 0x00


	//----- nvinfo : EIATTR_KPARAM_INFO
	.align		4
.L_17:
        /*0058*/ 	.byte	0x04, 0x17
        /*005a*/ 	.short	(.L_19 - .L_18)
.L_18:
        /*005c*/ 	.word	0x00000000
        /*0060*/ 	.short	0x0001
        /*0062*/ 	.short	0x0008
        /*0064*/ 	.byte	0x02, 0xf4, 0x21, 0x00


	//----- nvinfo : EIATTR_KPARAM_INFO
	.align		4
.L_19:
        /*0068*/ 	.byte	0x04, 0x17
        /*006a*/ 	.short	(.L_21 - .L_20)
.L_20:
        /*006c*/ 	.word	0x00000000
        /*0070*/ 	.short	0x0000
        /*0072*/ 	.short	0x0000
        /*0074*/ 	.byte	0x02, 0xf4, 0x21, 0x00


	//----- nvinfo : EIATTR_MAXREG_COUNT
	.align		4
.L_21:
        /*0078*/ 	.byte	0x03, 0x1b
        /*007a*/ 	.short	0x00ff


	//----- nvinfo : EIATTR_EXIT_INSTR_OFFSETS
	.align		4
        /*007c*/ 	.byte	0x04, 0x1c
        /*007e*/ 	.short	(.L_23 - .L_22)


	//   ....[0]....
.L_22:
        /*0080*/ 	.word	0x00000030


	//   ....[1]....
        /*0084*/ 	.word	0x00000d00
.L_23:


//--------------------- .nv.callgraph             --------------------------
	.section	.nv.callgraph,"",@"SHT_CUDA_CALLGRAPH"
	.align	4
	.sectionentsize	8
	.align		4
        /*0000*/ 	.word	0x00000000
	.align		4
        /*0004*/ 	.word	0xffffffff
	.align		4
        /*0008*/ 	.word	0x00000000
	.align		4
        /*000c*/ 	.word	0xfffffffe
	.align		4
        /*0010*/ 	.word	0x00000000
	.align		4
        /*0014*/ 	.word	0xfffffffd
	.align		4
        /*0018*/ 	.word	0x00000000
	.align		4
        /*001c*/ 	.word	0xfffffffc


//--------------------- .nv.rel.action            --------------------------
	.section	.nv.rel.action,"",@"SHT_CUDA_RELOCINFO"
	.align	8
	.sectionentsize	8
        /*0000*/ 	.byte	0x73, 0x00, 0x00, 0x00, 0x00, 0x00, 0x00, 0x00, 0x00, 0x00, 0x00, 0x11, 0x25, 0x00, 0x05, 0x36


//--------------------- .nv.constant0.sgemm_one_wg --------------------------
	.section	.nv.constant0.sgemm_one_wg,"a",@progbits
	.sectionflags	@""
	.align	4
.nv.constant0.sgemm_one_wg:
	.zero		388


//--------------------- .text.sgemm_one_wg        --------------------------
	.section	.text.sgemm_one_wg,"ax",@progbits
	.sectionflags	@"SHF_BARRIERS=1"
	.sectioninfo	@"SHI_REGISTERS=40"
	.align	128
.text.sgemm_one_wg:
        .type           sgemm_one_wg,@function
        .size           sgemm_one_wg,(.L_x_7 - sgemm_one_wg)
        .other          sgemm_one_wg,@"STO_CUDA_ENTRY STV_DEFAULT"
sgemm_one_wg:
[----:B------:R-:W-:Y:S02]  /*0000*/  IMAD.MOV.U32 R1, RZ, RZ, c[0x0][0x28] ;  /* 0x00000a00ff017624 */ /* 0x000fe400078e00ff */
[----:B------:R-:W-:-:S05]  /*0010*/  IMAD.MOV.U32 R0, RZ, RZ, c[0x0][0x178] ;  /* 0x00005e00ff007624 */ /* 0x000fca00078e00ff */
[----:B------:R-:W-:-:S13]  /*0020*/  ISETP.GE.AND P0, PT, R0, 0x1, PT ;  /* 0x000000010000780c */ /* 0x000fda0003f06270 */
[----:B------:R-:W-:Y:S05]  /*0030*/  @!P0 EXIT ;  /* 0x000000000000894d */ /* 0x000fea0003800000 */
[----:B------:R-:W0:Y:S01]  /*0040*/  S2R R20, SR_TID.Y ;  /* 0x0000000000147919 */ /* 0x000e220000002200 */
[----:B------:R-:W-:Y:S01]  /*0050*/  IMAD.MOV.U32 R18, RZ, RZ, c[0x0][0x180] ;  /* 0x00006000ff127624 */ /* 0x000fe200078e00ff */
[----:B------:R-:W-:Y:S01]  /*0060*/  ULDC.64 UR6, c[0x0][0x118] ;  /* 0x0000460000067ab9 */ /* 0x000fe20000000a00 */
[----:B------:R-:W-:Y:S01]  /*0070*/  IMAD.MOV.U32 R19, RZ, RZ, RZ ;  /* 0x000000ffff137224 */ /* 0x000fe200078e00ff */
[----:B------:R-:W1:Y:S02]  /*0080*/  S2R R21, SR_TID.X ;  /* 0x0000000000157919 */ /* 0x000e640000002100 */
[C---:B------:R-:W-:Y:S02]  /*0090*/  IADD3 R0, R18.reuse, -0x1, RZ ;  /* 0xffffffff12007810 */ /* 0x040fe40007ffe0ff */
[----:B------:R-:W-:Y:S02]  /*00a0*/  LOP3.LUT R18, R18, 0x3, RZ, 0xc0, !PT ;  /* 0x0000000312127812 */ /* 0x000fe400078ec0ff */
[----:B------:R-:W-:-:S02]  /*00b0*/  ISETP.GE.U32.AND P2, PT, R0, 0x3, PT ;  /* 0x000000030000780c */ /* 0x000fc40003f46070 */
[----:B------:R-:W-:Y:S02]  /*00c0*/  IADD3 R24, R18, -c[0x0][0x180], RZ ;  /* 0x8000600012187a10 */ /* 0x000fe40007ffe0ff */
[C---:B0-----:R-:W-:Y:S02]  /*00d0*/  IADD3 R0, R20.reuse, 0x2, RZ ;  /* 0x0000000214007810 */ /* 0x041fe40007ffe0ff */
[C---:B------:R-:W-:Y:S02]  /*00e0*/  IADD3 R2, R20.reuse, 0x1, RZ ;  /* 0x0000000114027810 */ /* 0x040fe40007ffe0ff */
[----:B------:R-:W-:Y:S01]  /*00f0*/  IADD3 R16, R20, 0x3, RZ ;  /* 0x0000000314107810 */ /* 0x000fe20007ffe0ff */
[--C-:B-1----:R-:W-:Y:S01]  /*0100*/  IMAD R17, R0, c[0x0][0x17c], R21.reuse ;  /* 0x00005f0000117a24 */ /* 0x102fe200078e0215 */
[C---:B------:R-:W-:Y:S01]  /*0110*/  IADD3 R12, R21.reuse, R20, RZ ;  /* 0x00000014150c7210 */ /* 0x040fe20007ffe0ff */
[--C-:B------:R-:W-:Y:S01]  /*0120*/  IMAD R15, R2, c[0x0][0x17c], R21.reuse ;  /* 0x00005f00020f7a24 */ /* 0x100fe200078e0215 */
[C---:B------:R-:W-:Y:S01]  /*0130*/  IADD3 R14, R21.reuse, 0x3, RZ ;  /* 0x00000003150e7810 */ /* 0x040fe20007ffe0ff */
[----:B------:R-:W-:Y:S01]  /*0140*/  IMAD R13, R16, c[0x0][0x17c], R21 ;  /* 0x00005f00100d7a24 */ /* 0x000fe200078e0215 */
[----:B------:R-:W-:-:S02]  /*0150*/  IADD3 R25, R21, 0x1, RZ ;  /* 0x0000000115197810 */ /* 0x000fc40007ffe0ff */
[----:B------:R-:W-:Y:S02]  /*0160*/  SHF.R.S64 R12, RZ, 0x1e, R12 ;  /* 0x0000001eff0c7819 */ /* 0x000fe4000000100c */
.L_x_5:
[----:B------:R-:W-:-:S05]  /*0170*/  IMAD.MOV.U32 R0, RZ, RZ, c[0x0][0x17c] ;  /* 0x00005f00ff007624 */ /* 0x000fca00078e00ff */
[----:B------:R-:W-:-:S13]  /*0180*/  ISETP.GE.AND P0, PT, R0, 0x1, PT ;  /* 0x000000010000780c */ /* 0x000fda0003f06270 */
[----:B------:R-:W-:Y:S05]  /*0190*/  @!P0 BRA `(.L_x_0) ;  /* 0x00000b3000008947 */ /* 0x000fea0003800000 */
[----:B------:R-:W-:Y:S02]  /*01a0*/  IMAD.IADD R11, R20, 0x1, R19 ;  /* 0x00000001140b7824 */ /* 0x000fe400078e0213 */
[----:B------:R-:W-:Y:S02]  /*01b0*/  IMAD.MOV.U32 R3, RZ, RZ, 0x4 ;  /* 0x00000004ff037424 */ /* 0x000fe400078e00ff */
[----:B------:R-:W-:Y:S02]  /*01c0*/  IMAD R2, R11, c[0x0][0x180], R21 ;  /* 0x000060000b027a24 */ /* 0x000fe400078e0215 */
[----:B------:R-:W-:Y:S02]  /*01d0*/  IMAD.MOV.U32 R10, RZ, RZ, RZ ;  /* 0x000000ffff0a7224 */ /* 0x000fe400078e00ff */
[----:B------:R-:W-:-:S04]  /*01e0*/  IMAD.WIDE R2, R2, R3, c[0x0][0x160] ;  /* 0x0000580002027625 */ /* 0x000fc800078e0203 */
.L_x_4:
[----:B------:R-:W-:Y:S01]  /*01f0*/  MOV R0, c[0x0][0x180] ;  /* 0x0000600000007a02 */ /* 0x000fe20000000f00 */
[----:B------:R-:W-:-:S03]  /*0200*/  IMAD.MOV.U32 R22, RZ, RZ, RZ ;  /* 0x000000ffff167224 */ /* 0x000fc600078e00ff */
[----:B------:R-:W-:Y:S01]  /*0210*/  ISETP.GE.AND P0, PT, R0, 0x1, PT ;  /* 0x000000010000780c */ /* 0x000fe20003f06270 */
[----:B------:R-:W-:-:S12]  /*0220*/  IMAD.IADD R0, R21, 0x1, R10 ;  /* 0x0000000115007824 */ /* 0x000fd800078e020a */
[----:B------:R-:W-:Y:S05]  /*0230*/  @!P0 BRA `(.L_x_1) ;  /* 0x00000a0000008947 */ /* 0x000fea0003800000 */
[----:B------:R-:W-:Y:S01]  /*0240*/  UMOV UR4, URZ ;  /* 0x0000003f00047c82 */ /* 0x000fe20008000000 */
[----:B------:R-:W-:Y:S01]  /*0250*/  ISETP.NE.AND P1, PT, R18, RZ, PT ;  /* 0x000000ff1200720c */ /* 0x000fe20003f25270 */
[----:B------:R-:W-:Y:S01]  /*0260*/  IMAD.MOV.U32 R22, RZ, RZ, RZ ;  /* 0x000000ffff167224 */ /* 0x000fe200078e00ff */
[----:B------:R-:W-:Y:S11]  /*0270*/  @!P2 BRA `(.L_x_2) ;  /* 0x000005d00000a947 */ /* 0x000ff60003800000 */
[----:B------:R-:W-:Y:S01]  /*0280*/  ISETP.GE.AND P3, PT, R11, c[0x0][0x178], PT ;  /* 0x00005e000b007a0c */ /* 0x000fe20003f66270 */
[--C-:B------:R-:W-:Y:S01]  /*0290*/  IMAD.IADD R29, R13, 0x1, R10.reuse ;  /* 0x000000010d1d7824 */ /* 0x100fe200078e020a */
[----:B------:R-:W-:Y:S01]  /*02a0*/  IADD3 R26, R17, R10, RZ ;  /* 0x0000000a111a7210 */ /* 0x000fe20007ffe0ff */
[--C-:B------:R-:W-:Y:S01]  /*02b0*/  IMAD.IADD R27, R15, 0x1, R10.reuse ;  /* 0x000000010f1b7824 */ /* 0x100fe200078e020a */
[----:B------:R-:W-:Y:S01]  /*02c0*/  MOV R30, R16 ;  /* 0x00000010001e7202 */ /* 0x000fe20000000f00 */
[----:B------:R-:W-:Y:S01]  /*02d0*/  IMAD R28, R20, c[0x0][0x17c], R10 ;  /* 0x00005f00141c7a24 */ /* 0x000fe200078e020a */
[----:B------:R-:W-:Y:S01]  /*02e0*/  UMOV UR4, URZ ;  /* 0x0000003f00047c82 */ /* 0x000fe20008000000 */
[----:B------:R-:W-:-:S02]  /*02f0*/  IMAD.MOV.U32 R6, RZ, RZ, R2 ;  /* 0x000000ffff067224 */ /* 0x000fc400078e0002 */
[----:B------:R-:W-:Y:S02]  /*0300*/  IMAD.MOV.U32 R7, RZ, RZ, R3 ;  /* 0x000000ffff077224 */ /* 0x000fe400078e0003 */
[----:B------:R-:W-:Y:S02]  /*0310*/  IMAD.MOV.U32 R23, RZ, RZ, R14 ;  /* 0x000000ffff177224 */ /* 0x000fe400078e000e */
[----:B------:R-:W-:Y:S02]  /*0320*/  IMAD.MOV.U32 R22, RZ, RZ, RZ ;  /* 0x000000ffff167224 */ /* 0x000fe400078e00ff */
.L_x_3:
[----:B------:R-:W-:Y:S01]  /*0330*/  ISETP.GE.AND P0, PT, R0, c[0x0][0x17c], PT ;  /* 0x00005f0000007a0c */ /* 0x000fe20003f06270 */
[----:B------:R-:W-:Y:S01]  /*0340*/  IMAD.MOV.U32 R31, RZ, RZ, RZ ;  /* 0x000000ffff1f7224 */ /* 0x000fe200078e00ff */
[----:B------:R-:W-:Y:S02]  /*0350*/  IADD3 R4, R20, UR4, RZ ;  /* 0x0000000414047c10 */ /* 0x000fe4000fffe0ff */
[----:B------:R-:W-:Y:S02]  /*0360*/  MOV R9, RZ ;  /* 0x000000ff00097202 */ /* 0x000fe40000000f00 */
[----:B------:R-:W-:-:S02]  /*0370*/  ISETP.GE.OR P5, PT, R4, c[0x0][0x180], P0 ;  /* 0x0000600004007a0c */ /* 0x000fc400007a6670 */
[----:B------:R-:W-:-:S04]  /*0380*/  IADD3 R4, R21, UR4, RZ ;  /* 0x0000000415047c10 */ /* 0x000fc8000fffe0ff */
[----:B------:R-:W-:-:S07]  /*0390*/  ISETP.GE.OR P4, PT, R4, c[0x0][0x180], P3 ;  /* 0x0000600004007a0c */ /* 0x000fce0001f86670 */
[----:B------:R-:W-:Y:S02]  /*03a0*/  @!P5 IMAD.IADD R4, R21, 0x1, R28 ;  /* 0x000000011504d824 */ /* 0x000fe400078e021c */
[----:B------:R-:W-:-:S04]  /*03b0*/  @!P5 IMAD.MOV.U32 R5, RZ, RZ, 0x4 ;  /* 0x00000004ff05d424 */ /* 0x000fc800078e00ff */
[----:B------:R-:W-:-:S05]  /*03c0*/  @!P5 IMAD.WIDE R4, R4, R5, c[0x0][0x168] ;  /* 0x00005a000404d625 */ /* 0x000fca00078e0205 */
[----:B------:R0:W2:Y:S02]  /*03d0*/  @!P5 LDG.E R31, [R4.64] ;  /* 0x00000006041fd981 */ /* 0x0000a4000c1e1900 */
[----:B0-----:R-:W-:Y:S02]  /*03e0*/  IMAD.MOV.U32 R4, RZ, RZ, R6 ;  /* 0x000000ffff047224 */ /* 0x001fe400078e0006 */
[----:B------:R-:W-:-:S05]  /*03f0*/  IMAD.MOV.U32 R5, RZ, RZ, R7 ;  /* 0x000000ffff057224 */ /* 0x000fca00078e0007 */
[----:B------:R-:W3:Y:S01]  /*0400*/  @!P4 LDG.E R9, [R4.64] ;  /* 0x000000060409c981 */ /* 0x000ee2000c1e1900 */
[----:B------:R-:W-:Y:S01]  /*0410*/  IADD3 R6, R30, -0x2, RZ ;  /* 0xfffffffe1e067810 */ /* 0x000fe20007ffe0ff */
[----:B------:R-:W-:-:S03]  /*0420*/  CS2R R36, SRZ ;  /* 0x0000000000247805 */ /* 0x000fc6000001ff00 */
[----:B------:R-:W-:Y:S02]  /*0430*/  ISETP.GE.OR P5, PT, R6, c[0x0][0x180], P0 ;  /* 0x0000600006007a0c */ /* 0x000fe400007a6670 */
[----:B------:R-:W-:-:S04]  /*0440*/  IADD3 R6, R25, UR4, RZ ;  /* 0x0000000419067c10 */ /* 0x000fc8000fffe0ff */
[----:B------:R-:W-:-:S07]  /*0450*/  ISETP.GE.OR P4, PT, R6, c[0x0][0x180], P3 ;  /* 0x0000600006007a0c */ /* 0x000fce0001f86670 */
[----:B------:R-:W-:-:S04]  /*0460*/  @!P5 IMAD.MOV.U32 R6, RZ, RZ, 0x4 ;  /* 0x00000004ff06d424 */ /* 0x000fc800078e00ff */
[----:B------:R-:W-:Y:S01]  /*0470*/  @!P5 IMAD.WIDE R6, R27, R6, c[0x0][0x168] ;  /* 0x00005a001b06d625 */ /* 0x000fe200078e0206 */
[----:B--2---:R-:W-:Y:S04]  /*0480*/  STS [R12+0x4], R31 ;  /* 0x0000041f0c007388 */ /* 0x004fe80000000800 */
[----:B---3--:R0:W-:Y:S04]  /*0490*/  STS [R12], R9 ;  /* 0x000000090c007388 */ /* 0x0081e80000000800 */
[----:B------:R-:W-:Y:S06]  /*04a0*/  BAR.SYNC.DEFER_BLOCKING 0x0 ;  /* 0x0000000000007b1d */ /* 0x000fec0000010000 */
[----:B------:R-:W-:Y:S04]  /*04b0*/  LDS R35, [R21.X4+0x4] ;  /* 0x0000040015237984 */ /* 0x000fe80000004800 */
[----:B------:R-:W1:Y:S04]  /*04c0*/  LDS R33, [R20.X4] ;  /* 0x0000000014217984 */ /* 0x000e680000004800 */
[----:B------:R-:W-:Y:S06]  /*04d0*/  BAR.SYNC.DEFER_BLOCKING 0x0 ;  /* 0x0000000000007b1d */ /* 0x000fec0000010000 */
[----:B------:R2:W3:Y:S04]  /*04e0*/  @!P5 LDG.E R36, [R6.64] ;  /* 0x000000060624d981 */ /* 0x0004e8000c1e1900 */
[----:B------:R-:W4:Y:S01]  /*04f0*/  @!P4 LDG.E R37, [R4.64+0x4] ;  /* 0x000004060425c981 */ /* 0x000f22000c1e1900 */
[----:B------:R-:W-:-:S04]  /*0500*/  IADD3 R8, R30, -0x1, RZ ;  /* 0xffffffff1e087810 */ /* 0x000fc80007ffe0ff */
[----:B------:R-:W-:Y:S02]  /*0510*/  ISETP.GE.OR P5, PT, R8, c[0x0][0x180], P0 ;  /* 0x0000600008007a0c */ /* 0x000fe400007a6670 */
[----:B------:R-:W-:Y:S01]  /*0520*/  IADD3 R8, R23, -0x1, RZ ;  /* 0xffffffff17087810 */ /* 0x000fe20007ffe0ff */
[----:B------:R-:W-:Y:S01]  /*0530*/  IMAD.MOV.U32 R34, RZ, RZ, RZ ;  /* 0x000000ffff227224 */ /* 0x000fe200078e00ff */
[----:B--2---:R-:W-:Y:S02]  /*0540*/  MOV R7, RZ ;  /* 0x000000ff00077202 */ /* 0x004fe40000000f00 */
[----:B------:R-:W-:-:S07]  /*0550*/  ISETP.GE.OR P4, PT, R8, c[0x0][0x180], P3 ;  /* 0x0000600008007a0c */ /* 0x000fce0001f86670 */
[----:B0-----:R-:W-:-:S04]  /*0560*/  @!P5 IMAD.MOV.U32 R9, RZ, RZ, 0x4 ;  /* 0x00000004ff09d424 */ /* 0x001fc800078e00ff */
[----:B------:R-:W-:Y:S01]  /*0570*/  @!P5 IMAD.WIDE R8, R26, R9, c[0x0][0x168] ;  /* 0x00005a001a08d625 */ /* 0x000fe200078e0209 */
[----:B---3--:R-:W-:Y:S04]  /*0580*/  STS [R12+0x4], R36 ;  /* 0x000004240c007388 */ /* 0x008fe80000000800 */
[----:B----4-:R0:W-:Y:S04]  /*0590*/  STS [R12], R37 ;  /* 0x000000250c007388 */ /* 0x0101e80000000800 */
[----:B------:R-:W-:Y:S06]  /*05a0*/  BAR.SYNC.DEFER_BLOCKING 0x0 ;  /* 0x0000000000007b1d */ /* 0x000fec0000010000 */
[----:B------:R-:W-:Y:S04]  /*05b0*/  LDS R31, [R21.X4+0x4] ;  /* 0x00000400151f7984 */ /* 0x000fe80000004800 */
[----:B------:R-:W2:Y:S04]  /*05c0*/  LDS R32, [R20.X4] ;  /* 0x0000000014207984 */ /* 0x000ea80000004800 */
[----:B------:R-:W-:Y:S06]  /*05d0*/  BAR.SYNC.DEFER_BLOCKING 0x0 ;  /* 0x0000000000007b1d */ /* 0x000fec0000010000 */
[----:B------:R-:W3:Y:S04]  /*05e0*/  @!P5 LDG.E R7, [R8.64] ;  /* 0x000000060807d981 */ /* 0x000ee8000c1e1900 */
[----:B------:R-:W4:Y:S01]  /*05f0*/  @!P4 LDG.E R34, [R4.64+0x8] ;  /* 0x000008060422c981 */ /* 0x000f22000c1e1900 */
[----:B------:R-:W-:Y:S01]  /*0600*/  ISETP.GE.OR P0, PT, R30, c[0x0][0x180], P0 ;  /* 0x000060001e007a0c */ /* 0x000fe20000706670 */
[----:B-1----:R-:W-:Y:S01]  /*0610*/  FFMA.FTZ R22, R35, R33, R22 ;  /* 0x0000002123167223 */ /* 0x002fe20000010016 */
[----:B------:R-:W-:Y:S01]  /*0620*/  ISETP.GE.OR P4, PT, R23, c[0x0][0x180], P3 ;  /* 0x0000600017007a0c */ /* 0x000fe20001f86670 */
[----:B0-----:R-:W-:Y:S01]  /*0630*/  IMAD.MOV.U32 R37, RZ, RZ, RZ ;  /* 0x000000ffff257224 */ /* 0x001fe200078e00ff */
[----:B------:R-:W-:-:S09]  /*0640*/  MOV R35, RZ ;  /* 0x000000ff00237202 */ /* 0x000fd20000000f00 */
[----:B------:R-:W-:Y:S01]  /*0650*/  @!P0 IMAD.MOV.U32 R6, RZ, RZ, 0x4 ;  /* 0x00000004ff068424 */ /* 0x000fe200078e00ff */
[----:B---3--:R0:W-:Y:S04]  /*0660*/  STS [R12+0x4], R7 ;  /* 0x000004070c007388 */ /* 0x0081e80000000800 */
[----:B----4-:R-:W-:Y:S04]  /*0670*/  STS [R12], R34 ;  /* 0x000000220c007388 */ /* 0x010fe80000000800 */
[----:B------:R-:W-:Y:S01]  /*0680*/  BAR.SYNC.DEFER_BLOCKING 0x0 ;  /* 0x0000000000007b1d */ /* 0x000fe20000010000 */
[----:B0-----:R-:W-:-:S05]  /*0690*/  @!P0 IMAD.WIDE R6, R29, R6, c[0x0][0x168] ;  /* 0x00005a001d068625 */ /* 0x001fca00078e0206 */
[----:B------:R-:W-:Y:S04]  /*06a0*/  LDS R8, [R21.X4+0x4] ;  /* 0x0000040015087984 */ /* 0x000fe80000004800 */
[----:B------:R-:W0:Y:S04]  /*06b0*/  LDS R9, [R20.X4] ;  /* 0x0000000014097984 */ /* 0x000e280000004800 */
[----:B------:R-:W-:Y:S06]  /*06c0*/  BAR.SYNC.DEFER_BLOCKING 0x0 ;  /* 0x0000000000007b1d */ /* 0x000fec0000010000 */
[----:B------:R1:W3:Y:S04]  /*06d0*/  @!P0 LDG.E R37, [R6.64] ;  /* 0x0000000606258981 */ /* 0x0002e8000c1e1900 */
[----:B------:R4:W5:Y:S01]  /*06e0*/  @!P4 LDG.E R35, [R4.64+0xc] ;  /* 0x00000c060423c981 */ /* 0x000962000c1e1900 */
[----:B------:R-:W-:Y:S01]  /*06f0*/  UIADD3 UR4, UR4, 0x4, URZ ;  /* 0x0000000404047890 */ /* 0x000fe2000fffe03f */
[----:B--2---:R-:W-:Y:S01]  /*0700*/  FFMA.FTZ R31, R31, R32, R22 ;  /* 0x000000201f1f7223 */ /* 0x004fe20000010016 */
[----:B------:R-:W-:-:S02]  /*0710*/  IADD3 R23, R23, 0x4, RZ ;  /* 0x0000000417177810 */ /* 0x000fc40007ffe0ff */
[----:B------:R-:W-:Y:S02]  /*0720*/  IADD3 R30, R30, 0x4, RZ ;  /* 0x000000041e1e7810 */ /* 0x000fe40007ffe0ff */
[----:B-1----:R-:W-:Y:S01]  /*0730*/  IADD3 R6, P0, R4, 0x10, RZ ;  /* 0x0000001004067810 */ /* 0x002fe20007f1e0ff */
[----:B0-----:R-:W-:Y:S01]  /*0740*/  FFMA.FTZ R8, R8, R9, R31 ;  /* 0x0000000908087223 */ /* 0x001fe2000001001f */
[----:B------:R-:W-:Y:S01]  /*0750*/  IADD3 R22, R24, UR4, RZ ;  /* 0x0000000418167c10 */ /* 0x000fe2000fffe0ff */
[----:B----4-:R-:W-:Y:S02]  /*0760*/  IMAD.MOV.U32 R4, RZ, RZ, c[0x0][0x17c] ;  /* 0x00005f00ff047624 */ /* 0x010fe400078e00ff */
[----:B------:R-:W-:Y:S01]  /*0770*/  IMAD.X R7, RZ, RZ, R5, P0 ;  /* 0x000000ffff077224 */ /* 0x000fe200000e0605 */
[----:B------:R-:W-:Y:S01]  /*0780*/  ISETP.NE.AND P0, PT, R22, RZ, PT ;  /* 0x000000ff1600720c */ /* 0x000fe20003f05270 */
[C---:B------:R-:W-:Y:S01]  /*0790*/  IMAD R28, R4.reuse, 0x4, R28 ;  /* 0x00000004041c7824 */ /* 0x040fe200078e021c */
[C---:B------:R-:W-:Y:S01]  /*07a0*/  LEA R29, R4.reuse, R29, 0x2 ;  /* 0x0000001d041d7211 */ /* 0x040fe200078e10ff */
[----:B------:R-:W-:-:S02]  /*07b0*/  IMAD R26, R4, 0x4, R26 ;  /* 0x00000004041a7824 */ /* 0x000fc400078e021a */
[----:B------:R-:W-:Y:S01]  /*07c0*/  IMAD R27, R4, 0x4, R27 ;  /* 0x00000004041b7824 */ /* 0x000fe200078e021b */
[----:B---3--:R-:W-:Y:S04]  /*07d0*/  STS [R12+0x4], R37 ;  /* 0x000004250c007388 */ /* 0x008fe80000000800 */
[----:B-----5:R-:W-:Y:S04]  /*07e0*/  STS [R12], R35 ;  /* 0x000000230c007388 */ /* 0x020fe80000000800 */
[----:B------:R-:W-:Y:S06]  /*07f0*/  BAR.SYNC.DEFER_BLOCKING 0x0 ;  /* 0x0000000000007b1d */ /* 0x000fec0000010000 */
[----:B------:R-:W-:Y:S04]  /*0800*/  LDS R33, [R21.X4+0x4] ;  /* 0x0000040015217984 */ /* 0x000fe80000004800 */
[----:B------:R-:W0:Y:S02]  /*0810*/  LDS R34, [R20.X4] ;  /* 0x0000000014227984 */ /* 0x000e240000004800 */
[----:B0-----:R-:W-:-:S02]  /*0820*/  FFMA.FTZ R22, R33, R34, R8 ;  /* 0x0000002221167223 */ /* 0x001fc40000010008 */
[----:B------:R-:W-:Y:S06]  /*0830*/  BAR.SYNC.DEFER_BLOCKING 0x0 ;  /* 0x0000000000007b1d */ /* 0x000fec0000010000 */
[----:B------:R-:W-:Y:S05]  /*0840*/  @P0 BRA `(.L_x_3) ;  /* 0xfffffae000000947 */ /* 0x000fea000383ffff */
.L_x_2:
[----:B------:R-:W-:Y:S05]  /*0850*/  @!P1 BRA `(.L_x_1) ;  /* 0x000003e000009947 */ /* 0x000fea0003800000 */
[----:B------:R-:W-:Y:S01]  /*0860*/  ISETP.GE.AND P1, PT, R0, c[0x0][0x17c], PT ;  /* 0x00005f0000007a0c */ /* 0x000fe20003f26270 */
[----:B------:R-:W-:Y:S01]  /*0870*/  IMAD.MOV.U32 R8, RZ, RZ, 0x4 ;  /* 0x00000004ff087424 */ /* 0x000fe200078e00ff */
[----:B------:R-:W-:Y:S01]  /*0880*/  IADD3 R7, R20, UR4, RZ ;  /* 0x0000000414077c10 */ /* 0x000fe2000fffe0ff */
[----:B------:R-:W-:Y:S01]  /*0890*/  IMAD.MOV.U32 R23, RZ, RZ, RZ ;  /* 0x000000ffff177224 */ /* 0x000fe200078e00ff */
[----:B------:R-:W-:-:S02]  /*08a0*/  ISETP.GE.AND P0, PT, R11, c[0x0][0x178], PT ;  /* 0x00005e000b007a0c */ /* 0x000fc40003f06270 */
[----:B------:R-:W-:Y:S02]  /*08b0*/  ISETP.GE.OR P4, PT, R7, c[0x0][0x180], P1 ;  /* 0x0000600007007a0c */ /* 0x000fe40000f86670 */
[----:B------:R-:W-:Y:S02]  /*08c0*/  IADD3 R4, R21, UR4, RZ ;  /* 0x0000000415047c10 */ /* 0x000fe4000fffe0ff */
[----:B------:R-:W-:Y:S02]  /*08d0*/  MOV R9, RZ ;  /* 0x000000ff00097202 */ /* 0x000fe40000000f00 */
[----:B------:R-:W-:Y:S01]  /*08e0*/  ISETP.GE.OR P3, PT, R4, c[0x0][0x180], P0 ;  /* 0x0000600004007a0c */ /* 0x000fe20000766670 */
[----:B------:R-:W-:-:S04]  /*08f0*/  IMAD R5, R11, c[0x0][0x180], R4 ;  /* 0x000060000b057a24 */ /* 0x000fc800078e0204 */
[----:B------:R-:W-:-:S04]  /*0900*/  IMAD.WIDE R4, R5, R8, c[0x0][0x160] ;  /* 0x0000580005047625 */ /* 0x000fc800078e0208 */
[----:B------:R-:W-:-:S04]  /*0910*/  @!P4 IMAD R7, R7, c[0x0][0x17c], R0 ;  /* 0x00005f000707ca24 */ /* 0x000fc800078e0200 */
[----:B------:R-:W-:Y:S01]  /*0920*/  @!P4 IMAD.WIDE R6, R7, R8, c[0x0][0x168] ;  /* 0x00005a000706c625 */ /* 0x000fe200078e0208 */
[----:B------:R-:W2:Y:S04]  /*0930*/  @!P3 LDG.E R23, [R4.64] ;  /* 0x000000060417b981 */ /* 0x000ea8000c1e1900 */
[----:B------:R-:W3:Y:S01]  /*0940*/  @!P4 LDG.E R9, [R6.64] ;  /* 0x000000060609c981 */ /* 0x000ee2000c1e1900 */
[----:B------:R-:W-:-:S03]  /*0950*/  ISETP.NE.AND P3, PT, R18, 0x1, PT ;  /* 0x000000011200780c */ /* 0x000fc60003f65270 */
[----:B--2---:R-:W-:Y:S04]  /*0960*/  STS [R12], R23 ;  /* 0x000000170c007388 */ /* 0x004fe80000000800 */
[----:B---3--:R-:W-:Y:S04]  /*0970*/  STS [R12+0x4], R9 ;  /* 0x000004090c007388 */ /* 0x008fe80000000800 */
[----:B------:R-:W-:Y:S06]  /*0980*/  BAR.SYNC.DEFER_BLOCKING 0x0 ;  /* 0x0000000000007b1d */ /* 0x000fec0000010000 */
[----:B------:R-:W-:Y:S04]  /*0990*/  LDS R27, [R21.X4+0x4] ;  /* 0x00000400151b7984 */ /* 0x000fe80000004800 */
[----:B------:R-:W0:Y:S02]  /*09a0*/  LDS R26, [R20.X4] ;  /* 0x00000000141a7984 */ /* 0x000e240000004800 */
[----:B0-----:R-:W-:-:S02]  /*09b0*/  FFMA.FTZ R22, R27, R26, R22 ;  /* 0x0000001a1b167223 */ /* 0x001fc40000010016 */
[----:B------:R-:W-:Y:S06]  /*09c0*/  BAR.SYNC.DEFER_BLOCKING 0x0 ;  /* 0x0000000000007b1d */ /* 0x000fec0000010000 */
[----:B------:R-:W-:Y:S05]  /*09d0*/  @!P3 BRA `(.L_x_1) ;  /* 0x000002600000b947 */ /* 0x000fea0003800000 */
[----:B------:R-:W-:Y:S01]  /*09e0*/  UIADD3 UR5, UR4, 0x1, URZ ;  /* 0x0000000104057890 */ /* 0x000fe2000fffe03f */
[----:B------:R-:W-:Y:S02]  /*09f0*/  IMAD.MOV.U32 R9, RZ, RZ, RZ ;  /* 0x000000ffff097224 */ /* 0x000fe400078e00ff */
[----:B------:R-:W-:-:S03]  /*0a00*/  IMAD.MOV.U32 R23, RZ, RZ, RZ ;  /* 0x000000ffff177224 */ /* 0x000fc600078e00ff */
[----:B------:R-:W-:Y:S02]  /*0a10*/  IADD3 R7, R20, UR5, RZ ;  /* 0x0000000514077c10 */ /* 0x000fe4000fffe0ff */
[----:B------:R-:W-:Y:S02]  /*0a20*/  IADD3 R6, R21, UR5, RZ ;  /* 0x0000000515067c10 */ /* 0x000fe4000fffe0ff */
[----:B------:R-:W-:Y:S02]  /*0a30*/  ISETP.GE.OR P4, PT, R7, c[0x0][0x180], P1 ;  /* 0x0000600007007a0c */ /* 0x000fe40000f86670 */
[----:B------:R-:W-:-:S11]  /*0a40*/  ISETP.GE.OR P3, PT, R6, c[0x0][0x180], P0 ;  /* 0x0000600006007a0c */ /* 0x000fd60000766670 */
[----:B------:R-:W-:Y:S02]  /*0a50*/  @!P4 IMAD R7, R7, c[0x0][0x17c], R0 ;  /* 0x00005f000707ca24 */ /* 0x000fe400078e0200 */
[----:B------:R-:W2:Y:S02]  /*0a60*/  @!P3 LDG.E R23, [R4.64+0x4] ;  /* 0x000004060417b981 */ /* 0x000ea4000c1e1900 */
[----:B------:R-:W-:-:S05]  /*0a70*/  @!P4 IMAD.WIDE R6, R7, R8, c[0x0][0x168] ;  /* 0x00005a000706c625 */ /* 0x000fca00078e0208 */
        /* <DEDUP_REMOVED lines=11> */
[----:B------:R-:W-:Y:S01]  /*0b30*/  MOV R23, RZ ;  /* 0x000000ff00177202 */ /* 0x000fe20000000f00 */
[----:B------:R-:W-:-:S04]  /*0b40*/  IMAD.MOV.U32 R9, RZ, RZ, RZ ;  /* 0x000000ffff097224 */ /* 0x000fc800078e00ff */
[----:B------:R-:W-:Y:S02]  /*0b50*/  IADD3 R7, R20, UR4, RZ ;  /* 0x0000000414077c10 */ /* 0x000fe4000fffe0ff */
[----:B------:R-:W-:Y:S02]  /*0b60*/  IADD3 R6, R21, UR4, RZ ;  /* 0x0000000415067c10 */ /* 0x000fe4000fffe0ff */
[----:B------:R-:W-:Y:S02]  /*0b70*/  ISETP.GE.OR P1, PT, R7, c[0x0][0x180], P1 ;  /* 0x0000600007007a0c */ /* 0x000fe40000f26670 */
[----:B------:R-:W-:-:S11]  /*0b80*/  ISETP.GE.OR P0, PT, R6, c[0x0][0x180], P0 ;  /* 0x0000600006007a0c */ /* 0x000fd60000706670 */
[----:B------:R-:W-:Y:S02]  /*0b90*/  @!P1 IMAD R7, R7, c[0x0][0x17c], R0 ;  /* 0x00005f0007079a24 */ /* 0x000fe400078e0200 */
[----:B------:R-:W2:Y:S02]  /*0ba0*/  @!P0 LDG.E R23, [R4.64+0x8] ;  /* 0x0000080604178981 */ /* 0x000ea4000c1e1900 */
[----:B------:R-:W-:-:S05]  /*0bb0*/  @!P1 IMAD.WIDE R6, R7, R8, c[0x0][0x168] ;  /* 0x00005a0007069625 */ /* 0x000fca00078e0208 */
[----:B------:R-:W3:Y:S04]  /*0bc0*/  @!P1 LDG.E R9, [R6.64] ;  /* 0x0000000606099981 */ /* 0x000ee8000c1e1900 */
[----:B--2---:R-:W-:Y:S04]  /*0bd0*/  STS [R12], R23 ;  /* 0x000000170c007388 */ /* 0x004fe80000000800 */
[----:B---3--:R-:W-:Y:S04]  /*0be0*/  STS [R12+0x4], R9 ;  /* 0x000004090c007388 */ /* 0x008fe80000000800 */
[----:B------:R-:W-:Y:S06]  /*0bf0*/  BAR.SYNC.DEFER_BLOCKING 0x0 ;  /* 0x0000000000007b1d */ /* 0x000fec0000010000 */
[----:B------:R-:W-:Y:S04]  /*0c00*/  LDS R27, [R21.X4+0x4] ;  /* 0x00000400151b7984 */ /* 0x000fe80000004800 */
[----:B------:R-:W0:Y:S02]  /*0c10*/  LDS R8, [R20.X4] ;  /* 0x0000000014087984 */ /* 0x000e240000004800 */
[----:B0-----:R-:W-:-:S02]  /*0c20*/  FFMA.FTZ R22, R27, R8, R22 ;  /* 0x000000081b167223 */ /* 0x001fc40000010016 */
[----:B------:R-:W-:Y:S06]  /*0c30*/  BAR.SYNC.DEFER_BLOCKING 0x0 ;  /* 0x0000000000007b1d */ /* 0x000fec0000010000 */
.L_x_1:
[----:B------:R-:W-:Y:S02]  /*0c40*/  ISETP.GE.AND P0, PT, R0, c[0x0][0x17c], PT ;  /* 0x00005f0000007a0c */ /* 0x000fe40003f06270 */
[----:B------:R-:W-:Y:S02]  /*0c50*/  IADD3 R10, R10, 0x1, RZ ;  /* 0x000000010a0a7810 */ /* 0x000fe40007ffe0ff */
[----:B------:R-:W-:-:S13]  /*0c60*/  ISETP.GE.OR P0, PT, R11, c[0x0][0x178], P0 ;  /* 0x00005e000b007a0c */ /* 0x000fda0000706670 */
[----:B------:R-:W-:Y:S02]  /*0c70*/  @!P0 IMAD.MOV.U32 R5, RZ, RZ, 0x4 ;  /* 0x00000004ff058424 */ /* 0x000fe400078e00ff */
[----:B------:R-:W-:-:S04]  /*0c80*/  @!P0 IMAD R4, R11, c[0x0][0x17c], R0 ;  /* 0x00005f000b048a24 */ /* 0x000fc800078e0200 */
[----:B------:R-:W-:-:S05]  /*0c90*/  @!P0 IMAD.WIDE R4, R4, R5, c[0x0][0x170] ;  /* 0x00005c0004048625 */ /* 0x000fca00078e0205 */
[----:B------:R0:W-:Y:S01]  /*0ca0*/  @!P0 STG.E [R4.64], R22 ;  /* 0x0000001604008986 */ /* 0x0001e2000c101906 */
[----:B------:R-:W-:-:S13]  /*0cb0*/  ISETP.GE.AND P0, PT, R10, c[0x0][0x17c], PT ;  /* 0x00005f000a007a0c */ /* 0x000fda0003f06270 */
[----:B0-----:R-:W-:Y:S05]  /*0cc0*/  @!P0 BRA `(.L_x_4) ;  /* 0xfffff52000008947 */ /* 0x001fea000383ffff */
.L_x_0:
[----:B------:R-:W-:-:S04]  /*0cd0*/  IADD3 R19, R19, 0x1, RZ ;  /* 0x0000000113137810 */ /* 0x000fc80007ffe0ff */
[----:B------:R-:W-:-:S13]  /*0ce0*/  ISETP.GE.AND P0, PT, R19, c[0x0][0x178], PT ;  /* 0x00005e0013007a0c */ /* 0x000fda0003f06270 */
[----:B------:R-:W-:Y:S05]  /*0cf0*/  @!P0 BRA `(.L_x_5) ;  /* 0xfffff47000008947 */ /* 0x000fea000383ffff */
[----:B------:R-:W-:Y:S05]  /*0d00*/  EXIT ;  /* 0x000000000000794d */ /* 0x000fea0003800000 */
.L_x_6:
[----:B------:R-:W-:-:S00]  /*0d10*/  BRA `(.L_x_6) ;  /* 0xfffffff000007947 */ /* 0x000fc0000383ffff */
[----:B------:R-:W-:-:S00]  /*0d20*/  NOP ;  /* 0x0000000000007918 */ /* 0x000fc00000000000 */
        /* <DEDUP_REMOVED lines=13> */
.L_x_7:


//--------------------- .nv.shared.sgemm_one_wg   --------------------------
	.section	.nv.shared.sgemm_one_wg,"aw",@nobits
	.sectionflags	@""
	.align	4
.nv.shared.sgemm_one_wg:
	.zero		8
